//
// Generated by NVIDIA NVVM Compiler
//
// Compiler Build ID: CL-36424714
// Cuda compilation tools, release 13.0, V13.0.88
// Based on NVVM 20.0.0
//

.version 9.0
.target sm_100
.address_size 64

	// .globl	_Z10vector_addPiS_S_i

.visible .entry _Z10vector_addPiS_S_i(
	.param .u64 .ptr .align 1 _Z10vector_addPiS_S_i_param_0,
	.param .u64 .ptr .align 1 _Z10vector_addPiS_S_i_param_1,
	.param .u64 .ptr .align 1 _Z10vector_addPiS_S_i_param_2,
	.param .u32 _Z10vector_addPiS_S_i_param_3
)
{
	.reg .pred 	%p<2>;
	.reg .b32 	%r<9>;
	.reg .b64 	%rd<11>;

	ld.param.u64 	%rd1, [_Z10vector_addPiS_S_i_param_0];
	ld.param.u64 	%rd2, [_Z10vector_addPiS_S_i_param_1];
	ld.param.u64 	%rd3, [_Z10vector_addPiS_S_i_param_2];
	ld.param.u32 	%r2, [_Z10vector_addPiS_S_i_param_3];
	mov.u32 	%r3, %ctaid.x;
	mov.u32 	%r4, %ntid.x;
	mov.u32 	%r5, %tid.x;
	mad.lo.s32 	%r1, %r3, %r4, %r5;
	setp.ge.s32 	%p1, %r1, %r2;
	@%p1 bra 	$L__BB0_2;
	cvta.to.global.u64 	%rd4, %rd2;
	cvta.to.global.u64 	%rd5, %rd3;
	cvta.to.global.u64 	%rd6, %rd1;
	mul.wide.s32 	%rd7, %r1, 4;
	add.s64 	%rd8, %rd4, %rd7;
	ld.global.u32 	%r6, [%rd8];
	add.s64 	%rd9, %rd5, %rd7;
	ld.global.u32 	%r7, [%rd9];
	add.s32 	%r8, %r7, %r6;
	add.s64 	%rd10, %rd6, %rd7;
	st.global.u32 	[%rd10], %r8;
$L__BB0_2:
	ret;

}


// ===== COMPILED SASS (sm_100) =====

	.target	sm_100

	.elftype	@"ET_EXEC"


//--------------------- .note.nv.tkinfo           --------------------------
	.section	.note.nv.tkinfo,"",@"SHT_NOTE"
	.sectionflags	@"SHF_NOTE_NV_TKINFO"
	.tkinfo
        /*0018*/ 	.word	0x00000002
        /*0030*/ 	.string	""
        /*0030*/ 	.string	"ptxas"
        /*0030*/ 	.string	"Cuda compilation tools, release 13.0, V13.0.88"
        /*0030*/ 	.string	"Build cuda_13.0.r13.0/compiler.36424714_0"
        /*0030*/ 	.string	"-arch sm_100 -m 64 "



//--------------------- .note.nv.cuinfo           --------------------------
	.section	.note.nv.cuinfo,"",@"SHT_NOTE"
	.sectionflags	@"SHF_NOTE_NV_CUINFO"
        /*0018*/ 	.short	0x0002
        /*001a*/ 	.short	0x0064
        /*001c*/ 	.short	0x0082
	.zero		2


//--------------------- .nv.info                  --------------------------
	.section	.nv.info,"",@"SHT_CUDA_INFO"
	.align	4


	//----- nvinfo : EIATTR_REGCOUNT
	.align		4
        /*0000*/ 	.byte	0x04, 0x2f
        /*0002*/ 	.short	(.L_1 - .L_0)
	.align		4
.L_0:
        /*0004*/ 	.word	index@(_Z10vector_addPiS_S_i)
        /*0008*/ 	.word	0x0000000c


	//----- nvinfo : EIATTR_FRAME_SIZE
	.align		4
.L_1:
        /*000c*/ 	.byte	0x04, 0x11
        /*000e*/ 	.short	(.L_3 - .L_2)
	.align		4
.L_2:
        /*0010*/ 	.word	index@(_Z10vector_addPiS_S_i)
        /*0014*/ 	.word	0x00000000


	//----- nvinfo : EIATTR_MIN_STACK_SIZE
	.align		4
.L_3:
        /*0018*/ 	.byte	0x04, 0x12
        /*001a*/ 	.short	(.L_5 - .L_4)
	.align		4
.L_4:
        /*001c*/ 	.word	index@(_Z10vector_addPiS_S_i)
        /*0020*/ 	.word	0x00000000
.L_5:


//--------------------- .nv.compat                --------------------------
	.section	.nv.compat,"",@"SHT_CUDA_COMPAT_INFO"
	.align	4
        /*0000*/ 	.byte	0x02, 0x09, 0x00, 0x00, 0x02, 0x02, 0x01, 0x00, 0x02, 0x05, 0x05, 0x00, 0x03, 0x07, 0x01, 0x01
        /*0010*/ 	.byte	0x02, 0x03, 0x00, 0x00, 0x02, 0x06, 0x01, 0x00, 0x04, 0x0b, 0x08, 0x00, 0x09, 0x00, 0x00, 0x00
        /*0020*/ 	.byte	0x00, 0x00, 0x00, 0x00


//--------------------- .nv.info._Z10vector_addPiS_S_i --------------------------
	.section	.nv.info._Z10vector_addPiS_S_i,"",@"SHT_CUDA_INFO"
	.sectionflags	@""
	.align	4


	//----- nvinfo : EIATTR_CUDA_API_VERSION
	.align		4
        /*0000*/ 	.byte	0x04, 0x37
        /*0002*/ 	.short	(.L_7 - .L_6)
.L_6:
        /*0004*/ 	.word	0x00000082


	//----- nvinfo : EIATTR_KPARAM_INFO
	.align		4
.L_7:
        /*0008*/ 	.byte	0x04, 0x17
        /*000a*/ 	.short	(.L_9 - .L_8)
.L_8:
        /*000c*/ 	.word	0x00000000
        /*0010*/ 	.short	0x0003
        /*0012*/ 	.short	0x0018
        /*0014*/ 	.byte	0x00, 0xf0, 0x11, 0x00


	//----- nvinfo : EIATTR_KPARAM_INFO
	.align		4
.L_9:
        /*0018*/ 	.byte	0x04, 0x17
        /*001a*/ 	.short	(.L_11 - .L_10)
.L_10:
        /*001c*/ 	.word	0x00000000
        /*0020*/ 	.short	0x0002
        /*0022*/ 	.short	0x0010
        /*0024*/ 	.byte	0x00, 0xf5, 0x21, 0x00


	//----- nvinfo : EIATTR_KPARAM_INFO
	.align		4
.L_11:
        /*0028*/ 	.byte	0x04, 0x17
        /*002a*/ 	.short	(.L_13 - .L_12)
.L_12:
        /*002c*/ 	.word	0x00000000
        /*0030*/ 	.short	0x0001
        /*0032*/ 	.short	0x0008
        /*0034*/ 	.byte	0x00, 0xf5, 0x21, 0x00


	//----- nvinfo : EIATTR_KPARAM_INFO
	.align		4
.L_13:
        /*0038*/ 	.byte	0x04, 0x17
        /*003a*/ 	.short	(.L_15 - .L_14)
.L_14:
        /*003c*/ 	.word	0x00000000
        /*0040*/ 	.short	0x0000
        /*0042*/ 	.short	0x0000
        /*0044*/ 	.byte	0x00, 0xf5, 0x21, 0x00


	//----- nvinfo : EIATTR_SPARSE_MMA_MASK
	.align		4
.L_15:
        /*0048*/ 	.byte	0x03, 0x50
        /*004a*/ 	.short	0x0000


	//----- nvinfo : EIATTR_MAXREG_COUNT
	.align		4
        /*004c*/ 	.byte	0x03, 0x1b
        /*004e*/ 	.short	0x00ff


	//----- nvinfo : EIATTR_MERCURY_ISA_VERSION
	.align		4
        /*0050*/ 	.byte	0x03, 0x5f
        /*0052*/ 	.short	0x0101


	//----- nvinfo : EIATTR_VRC_CTA_INIT_COUNT
	.align		4
        /*0054*/ 	.byte	0x02, 0x4a
	.zero		1
	.zero		1


	//----- nvinfo : EIATTR_EXIT_INSTR_OFFSETS
	.align		4
        /*0058*/ 	.byte	0x04, 0x1c
        /*005a*/ 	.short	(.L_17 - .L_16)


	//   ....[0]....
.L_16:
        /*005c*/ 	.word	0x00000070


	//   ....[1]....
        /*0060*/ 	.word	0x00000130


	//----- nvinfo : EIATTR_CBANK_PARAM_SIZE
	.align		4
.L_17:
        /*0064*/ 	.byte	0x03, 0x19
        /*0066*/ 	.short	0x001c


	//----- nvinfo : EIATTR_PARAM_CBANK
	.align		4
        /*0068*/ 	.byte	0x04, 0x0a
        /*006a*/ 	.short	(.L_19 - .L_18)
	.align		4
.L_18:
        /*006c*/ 	.word	index@(.nv.constant0._Z10vector_addPiS_S_i)
        /*0070*/ 	.short	0x0380
        /*0072*/ 	.short	0x001c


	//----- nvinfo : EIATTR_SW_WAR
	.align		4
.L_19:
        /*0074*/ 	.byte	0x04, 0x36
        /*0076*/ 	.short	(.L_21 - .L_20)
.L_20:
        /*0078*/ 	.word	0x00000008
.L_21:


//--------------------- .nv.callgraph             --------------------------
	.section	.nv.callgraph,"",@"SHT_CUDA_CALLGRAPH"
	.align	4
	.sectionentsize	8
	.align		4
        /*0000*/ 	.word	0x00000000
	.align		4
        /*0004*/ 	.word	0xffffffff
	.align		4
        /*0008*/ 	.word	0x00000000
	.align		4
        /*000c*/ 	.word	0xfffffffe
	.align		4
        /*0010*/ 	.word	0x00000000
	.align		4
        /*0014*/ 	.word	0xfffffffd
	.align		4
        /*0018*/ 	.word	0x00000000
	.align		4
        /*001c*/ 	.word	0xfffffffc


//--------------------- .text._Z10vector_addPiS_S_i --------------------------
	.section	.text._Z10vector_addPiS_S_i,"ax",@progbits
	.align	128
        .global         _Z10vector_addPiS_S_i
        .type           _Z10vector_addPiS_S_i,@function
        .size           _Z10vector_addPiS_S_i,(.L_x_1 - _Z10vector_addPiS_S_i)
        .other          _Z10vector_addPiS_S_i,@"STO_CUDA_ENTRY STV_DEFAULT"
_Z10vector_addPiS_S_i:
.text._Z10vector_addPiS_S_i:
[----:B------:R-:W-:Y:S01]  /*0000*/  LDC R1, c[0x0][0x37c] ;  /* 0x0000df00ff017b82 */ /* 0x000fe20000000800 */
[----:B------:R-:W0:Y:S07]  /*0010*/  S2R R0, SR_TID.X ;  /* 0x0000000000007919 */ /* 0x000e2e0000002100 */
[----:B------:R-:W0:Y:S01]  /*0020*/  S2UR UR4, SR_CTAID.X ;  /* 0x00000000000479c3 */ /* 0x000e220000002500 */
[----:B------:R-:W1:Y:S07]  /*0030*/  LDCU UR5, c[0x0][0x398] ;  /* 0x00007300ff0577ac */ /* 0x000e6e0008000800 */
[----:B------:R-:W0:Y:S02]  /*0040*/  LDC R9, c[0x0][0x360] ;  /* 0x0000d800ff097b82 */ /* 0x000e240000000800 */
[----:B0-----:R-:W-:-:S05]  /*0050*/  IMAD R9, R9, UR4, R0 ;  /* 0x0000000409097c24 */ /* 0x001fca000f8e0200 */
[----:B-1----:R-:W-:-:S13]  /*0060*/  ISETP.GE.AND P0, PT, R9, UR5, PT ;  /* 0x0000000509007c0c */ /* 0x002fda000bf06270 */
[----:B------:R-:W-:Y:S05]  /*0070*/  @P0 EXIT ;  /* 0x000000000000094d */ /* 0x000fea0003800000 */
[----:B------:R-:W0:Y:S01]  /*0080*/  LDC.64 R2, c[0x0][0x388] ;  /* 0x0000e200ff027b82 */ /* 0x000e220000000a00 */
[----:B------:R-:W1:Y:S07]  /*0090*/  LDCU.64 UR4, c[0x0][0x358] ;  /* 0x00006b00ff0477ac */ /* 0x000e6e0008000a00 */
[----:B------:R-:W2:Y:S08]  /*00a0*/  LDC.64 R4, c[0x0][0x390] ;  /* 0x0000e400ff047b82 */ /* 0x000eb00000000a00 */
[----:B------:R-:W3:Y:S01]  /*00b0*/  LDC.64 R6, c[0x0][0x380] ;  /* 0x0000e000ff067b82 */ /* 0x000ee20000000a00 */
[----:B0-----:R-:W-:-:S06]  /*00c0*/  IMAD.WIDE R2, R9, 0x4, R2 ;  /* 0x0000000409027825 */ /* 0x001fcc00078e0202 */
[----:B-1----:R-:W4:Y:S01]  /*00d0*/  LDG.E R2, desc[UR4][R2.64] ;  /* 0x0000000402027981 */ /* 0x002f22000c1e1900 */
[----:B--2---:R-:W-:-:S06]  /*00e0*/  IMAD.WIDE R4, R9, 0x4, R4 ;  /* 0x0000000409047825 */ /* 0x004fcc00078e0204 */
[----:B------:R-:W4:Y:S01]  /*00f0*/  LDG.E R5, desc[UR4][R4.64] ;  /* 0x0000000404057981 */ /* 0x000f22000c1e1900 */
[----:B---3--:R-:W-:Y:S01]  /*0100*/  IMAD.WIDE R6, R9, 0x4, R6 ;  /* 0x0000000409067825 */ /* 0x008fe200078e0206 */
[----:B----4-:R-:W-:-:S05]  /*0110*/  IADD3 R9, PT, PT, R2, R5, RZ ;  /* 0x0000000502097210 */ /* 0x010fca0007ffe0ff */
[----:B------:R-:W-:Y:S01]  /*0120*/  STG.E desc[UR4][R6.64], R9 ;  /* 0x0000000906007986 */ /* 0x000fe2000c101904 */
[----:B------:R-:W-:Y:S05]  /*0130*/  EXIT ;  /* 0x000000000000794d */ /* 0x000fea0003800000 */
.L_x_0:
[----:B------:R-:W-:-:S00]  /*0140*/  BRA `(.L_x_0) ;  /* 0xfffffffc00fc7947 */ /* 0x000fc0000383ffff */
[----:B------:R-:W-:-:S00]  /*0150*/  NOP ;  /* 0x0000000000007918 */ /* 0x000fc00000000000 */
        /* <DEDUP_REMOVED lines=10> */
.L_x_1:


//--------------------- .nv.shared.reserved.0     --------------------------
	.section	.nv.shared.reserved.0,"aw",@nobits
	.weak		__nv_reservedSMEM_offset_0_alias
	.size		__nv_reservedSMEM_offset_0_alias, 0, 64
	.other		__nv_reservedSMEM_offset_0_alias,@"STO_CUDA_RESERVED_SHARED STV_DEFAULT"
__nv_reservedSMEM_offset_0_alias:
	.zero		0
	.zero		64


//--------------------- .nv.constant0._Z10vector_addPiS_S_i --------------------------
	.section	.nv.constant0._Z10vector_addPiS_S_i,"a",@progbits
	.sectionflags	@""
	.align	4
.nv.constant0._Z10vector_addPiS_S_i:
	.zero		924


//--------------------- SYMBOLS --------------------------

	.type		.nv.reservedSmem.offset0,@object
	.size		.nv.reservedSmem.offset0,0x4
